//
// Generated by NVIDIA NVVM Compiler
//
// Compiler Build ID: CL-36424714
// Cuda compilation tools, release 13.0, V13.0.88
// Based on NVVM 20.0.0
//

.version 9.0
.target sm_100
.address_size 64

	// .globl	_Z9Mat2DMultPfS_S_i

.visible .entry _Z9Mat2DMultPfS_S_i(
	.param .u64 .ptr .align 1 _Z9Mat2DMultPfS_S_i_param_0,
	.param .u64 .ptr .align 1 _Z9Mat2DMultPfS_S_i_param_1,
	.param .u64 .ptr .align 1 _Z9Mat2DMultPfS_S_i_param_2,
	.param .u32 _Z9Mat2DMultPfS_S_i_param_3
)
{
	.reg .pred 	%p<10>;
	.reg .b32 	%r<40>;
	.reg .b32 	%f<67>;
	.reg .b64 	%rd<67>;

	ld.param.u64 	%rd14, [_Z9Mat2DMultPfS_S_i_param_0];
	ld.param.u64 	%rd15, [_Z9Mat2DMultPfS_S_i_param_1];
	ld.param.u32 	%r18, [_Z9Mat2DMultPfS_S_i_param_3];
	cvta.to.global.u64 	%rd1, %rd15;
	cvta.to.global.u64 	%rd2, %rd14;
	mov.u32 	%r19, %ctaid.y;
	mov.u32 	%r20, %ntid.y;
	mov.u32 	%r21, %tid.y;
	mad.lo.s32 	%r1, %r19, %r20, %r21;
	mov.u32 	%r22, %ctaid.x;
	mov.u32 	%r23, %ntid.x;
	mov.u32 	%r24, %tid.x;
	mad.lo.s32 	%r2, %r22, %r23, %r24;
	max.s32 	%r25, %r1, %r2;
	setp.ge.s32 	%p1, %r25, %r18;
	@%p1 bra 	$L__BB0_13;
	mul.lo.s32 	%r3, %r18, %r1;
	and.b32  	%r4, %r18, 7;
	setp.lt.u32 	%p2, %r18, 8;
	mov.f32 	%f66, 0f00000000;
	mov.b32 	%r38, 0;
	@%p2 bra 	$L__BB0_4;
	and.b32  	%r38, %r18, 2147483640;
	neg.s32 	%r36, %r38;
	mul.wide.s32 	%rd16, %r18, 4;
	add.s64 	%rd3, %rd1, %rd16;
	shl.b32 	%r7, %r18, 3;
	mul.wide.s32 	%rd17, %r18, 8;
	add.s64 	%rd4, %rd1, %rd17;
	mul.wide.s32 	%rd18, %r18, 12;
	add.s64 	%rd5, %rd1, %rd18;
	mul.wide.s32 	%rd19, %r18, 16;
	add.s64 	%rd6, %rd1, %rd19;
	mul.wide.s32 	%rd20, %r18, 20;
	add.s64 	%rd7, %rd1, %rd20;
	mul.wide.s32 	%rd21, %r18, 24;
	add.s64 	%rd8, %rd1, %rd21;
	mul.wide.s32 	%rd22, %r18, 28;
	add.s64 	%rd9, %rd1, %rd22;
	mul.wide.u32 	%rd23, %r3, 4;
	add.s64 	%rd24, %rd23, %rd2;
	add.s64 	%rd66, %rd24, 16;
	mov.f32 	%f66, 0f00000000;
	mov.u32 	%r35, %r2;
$L__BB0_3:
	.pragma "nounroll";
	mul.wide.s32 	%rd25, %r35, 4;
	add.s64 	%rd26, %rd3, %rd25;
	add.s64 	%rd27, %rd4, %rd25;
	add.s64 	%rd28, %rd5, %rd25;
	add.s64 	%rd29, %rd6, %rd25;
	add.s64 	%rd30, %rd7, %rd25;
	add.s64 	%rd31, %rd8, %rd25;
	add.s64 	%rd32, %rd9, %rd25;
	add.s64 	%rd33, %rd1, %rd25;
	ld.global.f32 	%f16, [%rd66+-16];
	ld.global.f32 	%f17, [%rd33];
	fma.rn.f32 	%f18, %f16, %f17, %f66;
	ld.global.f32 	%f19, [%rd66+-12];
	ld.global.f32 	%f20, [%rd26];
	fma.rn.f32 	%f21, %f19, %f20, %f18;
	ld.global.f32 	%f22, [%rd66+-8];
	ld.global.f32 	%f23, [%rd27];
	fma.rn.f32 	%f24, %f22, %f23, %f21;
	ld.global.f32 	%f25, [%rd66+-4];
	ld.global.f32 	%f26, [%rd28];
	fma.rn.f32 	%f27, %f25, %f26, %f24;
	ld.global.f32 	%f28, [%rd66];
	ld.global.f32 	%f29, [%rd29];
	fma.rn.f32 	%f30, %f28, %f29, %f27;
	ld.global.f32 	%f31, [%rd66+4];
	ld.global.f32 	%f32, [%rd30];
	fma.rn.f32 	%f33, %f31, %f32, %f30;
	ld.global.f32 	%f34, [%rd66+8];
	ld.global.f32 	%f35, [%rd31];
	fma.rn.f32 	%f36, %f34, %f35, %f33;
	ld.global.f32 	%f37, [%rd66+12];
	ld.global.f32 	%f38, [%rd32];
	fma.rn.f32 	%f66, %f37, %f38, %f36;
	add.s32 	%r36, %r36, 8;
	add.s32 	%r35, %r35, %r7;
	add.s64 	%rd66, %rd66, 32;
	setp.ne.s32 	%p3, %r36, 0;
	@%p3 bra 	$L__BB0_3;
$L__BB0_4:
	setp.eq.s32 	%p4, %r4, 0;
	@%p4 bra 	$L__BB0_12;
	and.b32  	%r13, %r18, 3;
	setp.lt.u32 	%p5, %r4, 4;
	@%p5 bra 	$L__BB0_7;
	add.s32 	%r27, %r38, %r3;
	mul.wide.u32 	%rd34, %r27, 4;
	add.s64 	%rd35, %rd2, %rd34;
	ld.global.f32 	%f40, [%rd35];
	mad.lo.s32 	%r28, %r38, %r18, %r2;
	mul.wide.s32 	%rd36, %r28, 4;
	add.s64 	%rd37, %rd1, %rd36;
	ld.global.f32 	%f41, [%rd37];
	fma.rn.f32 	%f42, %f40, %f41, %f66;
	cvt.u64.u32 	%rd38, %r3;
	cvt.u64.u32 	%rd39, %r38;
	add.s64 	%rd40, %rd39, %rd38;
	shl.b64 	%rd41, %rd40, 2;
	add.s64 	%rd42, %rd2, %rd41;
	ld.global.f32 	%f43, [%rd42+4];
	mul.wide.s32 	%rd43, %r18, 4;
	add.s64 	%rd44, %rd37, %rd43;
	ld.global.f32 	%f44, [%rd44];
	fma.rn.f32 	%f45, %f43, %f44, %f42;
	ld.global.f32 	%f46, [%rd42+8];
	add.s64 	%rd45, %rd44, %rd43;
	ld.global.f32 	%f47, [%rd45];
	fma.rn.f32 	%f48, %f46, %f47, %f45;
	ld.global.f32 	%f49, [%rd42+12];
	add.s64 	%rd46, %rd45, %rd43;
	ld.global.f32 	%f50, [%rd46];
	fma.rn.f32 	%f66, %f49, %f50, %f48;
	add.s32 	%r38, %r38, 4;
$L__BB0_7:
	setp.eq.s32 	%p6, %r13, 0;
	@%p6 bra 	$L__BB0_12;
	setp.eq.s32 	%p7, %r13, 1;
	@%p7 bra 	$L__BB0_10;
	add.s32 	%r29, %r38, %r3;
	mul.wide.u32 	%rd47, %r29, 4;
	add.s64 	%rd48, %rd2, %rd47;
	ld.global.f32 	%f52, [%rd48];
	mad.lo.s32 	%r30, %r38, %r18, %r2;
	mul.wide.s32 	%rd49, %r30, 4;
	add.s64 	%rd50, %rd1, %rd49;
	ld.global.f32 	%f53, [%rd50];
	fma.rn.f32 	%f54, %f52, %f53, %f66;
	cvt.u64.u32 	%rd51, %r3;
	cvt.u64.u32 	%rd52, %r38;
	add.s64 	%rd53, %rd52, %rd51;
	shl.b64 	%rd54, %rd53, 2;
	add.s64 	%rd55, %rd2, %rd54;
	ld.global.f32 	%f55, [%rd55+4];
	mul.wide.s32 	%rd56, %r18, 4;
	add.s64 	%rd57, %rd50, %rd56;
	ld.global.f32 	%f56, [%rd57];
	fma.rn.f32 	%f66, %f55, %f56, %f54;
	add.s32 	%r38, %r38, 2;
$L__BB0_10:
	and.b32  	%r31, %r18, 1;
	setp.eq.b32 	%p8, %r31, 1;
	not.pred 	%p9, %p8;
	@%p9 bra 	$L__BB0_12;
	add.s32 	%r32, %r38, %r3;
	mul.wide.u32 	%rd58, %r32, 4;
	add.s64 	%rd59, %rd2, %rd58;
	ld.global.f32 	%f57, [%rd59];
	mad.lo.s32 	%r33, %r38, %r18, %r2;
	mul.wide.s32 	%rd60, %r33, 4;
	add.s64 	%rd61, %rd1, %rd60;
	ld.global.f32 	%f58, [%rd61];
	fma.rn.f32 	%f66, %f57, %f58, %f66;
$L__BB0_12:
	ld.param.u64 	%rd65, [_Z9Mat2DMultPfS_S_i_param_2];
	add.s32 	%r34, %r3, %r2;
	cvta.to.global.u64 	%rd62, %rd65;
	mul.wide.s32 	%rd63, %r34, 4;
	add.s64 	%rd64, %rd62, %rd63;
	st.global.f32 	[%rd64], %f66;
$L__BB0_13:
	ret;

}
	// .globl	_Z8Mat2DAddPfS_S_i
.visible .entry _Z8Mat2DAddPfS_S_i(
	.param .u64 .ptr .align 1 _Z8Mat2DAddPfS_S_i_param_0,
	.param .u64 .ptr .align 1 _Z8Mat2DAddPfS_S_i_param_1,
	.param .u64 .ptr .align 1 _Z8Mat2DAddPfS_S_i_param_2,
	.param .u32 _Z8Mat2DAddPfS_S_i_param_3
)
{
	.reg .b32 	%r<11>;
	.reg .b32 	%f<4>;
	.reg .b64 	%rd<11>;

	ld.param.u64 	%rd1, [_Z8Mat2DAddPfS_S_i_param_0];
	ld.param.u64 	%rd2, [_Z8Mat2DAddPfS_S_i_param_1];
	ld.param.u64 	%rd3, [_Z8Mat2DAddPfS_S_i_param_2];
	ld.param.u32 	%r1, [_Z8Mat2DAddPfS_S_i_param_3];
	cvta.to.global.u64 	%rd4, %rd3;
	cvta.to.global.u64 	%rd5, %rd2;
	cvta.to.global.u64 	%rd6, %rd1;
	mov.u32 	%r2, %ctaid.y;
	mov.u32 	%r3, %ntid.y;
	mov.u32 	%r4, %tid.y;
	mad.lo.s32 	%r5, %r2, %r3, %r4;
	mov.u32 	%r6, %ctaid.x;
	mov.u32 	%r7, %ntid.x;
	mov.u32 	%r8, %tid.x;
	mad.lo.s32 	%r9, %r6, %r7, %r8;
	mad.lo.s32 	%r10, %r1, %r5, %r9;
	mul.wide.s32 	%rd7, %r10, 4;
	add.s64 	%rd8, %rd6, %rd7;
	ld.global.f32 	%f1, [%rd8];
	add.s64 	%rd9, %rd5, %rd7;
	ld.global.f32 	%f2, [%rd9];
	add.f32 	%f3, %f1, %f2;
	add.s64 	%rd10, %rd4, %rd7;
	st.global.f32 	[%rd10], %f3;
	ret;

}
	// .globl	_Z15Mat2D_float_AddPffS_i
.visible .entry _Z15Mat2D_float_AddPffS_i(
	.param .u64 .ptr .align 1 _Z15Mat2D_float_AddPffS_i_param_0,
	.param .f32 _Z15Mat2D_float_AddPffS_i_param_1,
	.param .u64 .ptr .align 1 _Z15Mat2D_float_AddPffS_i_param_2,
	.param .u32 _Z15Mat2D_float_AddPffS_i_param_3
)
{
	.reg .b32 	%r<11>;
	.reg .b32 	%f<4>;
	.reg .b64 	%rd<8>;

	ld.param.u64 	%rd1, [_Z15Mat2D_float_AddPffS_i_param_0];
	ld.param.f32 	%f1, [_Z15Mat2D_float_AddPffS_i_param_1];
	ld.param.u64 	%rd2, [_Z15Mat2D_float_AddPffS_i_param_2];
	ld.param.u32 	%r1, [_Z15Mat2D_float_AddPffS_i_param_3];
	cvta.to.global.u64 	%rd3, %rd2;
	cvta.to.global.u64 	%rd4, %rd1;
	mov.u32 	%r2, %ctaid.y;
	mov.u32 	%r3, %ntid.y;
	mov.u32 	%r4, %tid.y;
	mad.lo.s32 	%r5, %r2, %r3, %r4;
	mov.u32 	%r6, %ctaid.x;
	mov.u32 	%r7, %ntid.x;
	mov.u32 	%r8, %tid.x;
	mad.lo.s32 	%r9, %r6, %r7, %r8;
	mad.lo.s32 	%r10, %r1, %r5, %r9;
	mul.wide.s32 	%rd5, %r10, 4;
	add.s64 	%rd6, %rd4, %rd5;
	ld.global.f32 	%f2, [%rd6];
	add.f32 	%f3, %f1, %f2;
	add.s64 	%rd7, %rd3, %rd5;
	st.global.f32 	[%rd7], %f3;
	ret;

}


// ===== COMPILED SASS (sm_100) =====

	.target	sm_100

	.elftype	@"ET_EXEC"


//--------------------- .note.nv.tkinfo           --------------------------
	.section	.note.nv.tkinfo,"",@"SHT_NOTE"
	.sectionflags	@"SHF_NOTE_NV_TKINFO"
	.tkinfo
        /*0018*/ 	.word	0x00000002
        /*0030*/ 	.string	""
        /*0030*/ 	.string	"ptxas"
        /*0030*/ 	.string	"Cuda compilation tools, release 13.0, V13.0.88"
        /*0030*/ 	.string	"Build cuda_13.0.r13.0/compiler.36424714_0"
        /*0030*/ 	.string	"-arch sm_100 -m 64 "



//--------------------- .note.nv.cuinfo           --------------------------
	.section	.note.nv.cuinfo,"",@"SHT_NOTE"
	.sectionflags	@"SHF_NOTE_NV_CUINFO"
        /*0018*/ 	.short	0x0002
        /*001a*/ 	.short	0x0064
        /*001c*/ 	.short	0x0082
	.zero		2


//--------------------- .nv.info                  --------------------------
	.section	.nv.info,"",@"SHT_CUDA_INFO"
	.align	4


	//----- nvinfo : EIATTR_REGCOUNT
	.align		4
        /*0000*/ 	.byte	0x04, 0x2f
        /*0002*/ 	.short	(.L_1 - .L_0)
	.align		4
.L_0:
        /*0004*/ 	.word	index@(_Z9Mat2DMultPfS_S_i)
        /*0008*/ 	.word	0x0000001e


	//----- nvinfo : EIATTR_FRAME_SIZE
	.align		4
.L_1:
        /*000c*/ 	.byte	0x04, 0x11
        /*000e*/ 	.short	(.L_3 - .L_2)
	.align		4
.L_2:
        /*0010*/ 	.word	index@(_Z9Mat2DMultPfS_S_i)
        /*0014*/ 	.word	0x00000000


	//----- nvinfo : EIATTR_REGCOUNT
	.align		4
.L_3:
        /*0018*/ 	.byte	0x04, 0x2f
        /*001a*/ 	.short	(.L_5 - .L_4)
	.align		4
.L_4:
        /*001c*/ 	.word	index@(_Z8Mat2DAddPfS_S_i)
        /*0020*/ 	.word	0x0000000c


	//----- nvinfo : EIATTR_FRAME_SIZE
	.align		4
.L_5:
        /*0024*/ 	.byte	0x04, 0x11
        /*0026*/ 	.short	(.L_7 - .L_6)
	.align		4
.L_6:
        /*0028*/ 	.word	index@(_Z8Mat2DAddPfS_S_i)
        /*002c*/ 	.word	0x00000000


	//----- nvinfo : EIATTR_REGCOUNT
	.align		4
.L_7:
        /*0030*/ 	.byte	0x04, 0x2f
        /*0032*/ 	.short	(.L_9 - .L_8)
	.align		4
.L_8:
        /*0034*/ 	.word	index@(_Z15Mat2D_float_AddPffS_i)
        /*0038*/ 	.word	0x0000000a


	//----- nvinfo : EIATTR_FRAME_SIZE
	.align		4
.L_9:
        /*003c*/ 	.byte	0x04, 0x11
        /*003e*/ 	.short	(.L_11 - .L_10)
	.align		4
.L_10:
        /*0040*/ 	.word	index@(_Z15Mat2D_float_AddPffS_i)
        /*0044*/ 	.word	0x00000000


	//----- nvinfo : EIATTR_MIN_STACK_SIZE
	.align		4
.L_11:
        /*0048*/ 	.byte	0x04, 0x12
        /*004a*/ 	.short	(.L_13 - .L_12)
	.align		4
.L_12:
        /*004c*/ 	.word	index@(_Z15Mat2D_float_AddPffS_i)
        /*0050*/ 	.word	0x00000000


	//----- nvinfo : EIATTR_MIN_STACK_SIZE
	.align		4
.L_13:
        /*0054*/ 	.byte	0x04, 0x12
        /*0056*/ 	.short	(.L_15 - .L_14)
	.align		4
.L_14:
        /*0058*/ 	.word	index@(_Z8Mat2DAddPfS_S_i)
        /*005c*/ 	.word	0x00000000


	//----- nvinfo : EIATTR_MIN_STACK_SIZE
	.align		4
.L_15:
        /*0060*/ 	.byte	0x04, 0x12
        /*0062*/ 	.short	(.L_17 - .L_16)
	.align		4
.L_16:
        /*0064*/ 	.word	index@(_Z9Mat2DMultPfS_S_i)
        /*0068*/ 	.word	0x00000000
.L_17:


//--------------------- .nv.compat                --------------------------
	.section	.nv.compat,"",@"SHT_CUDA_COMPAT_INFO"
	.align	4
        /*0000*/ 	.byte	0x02, 0x09, 0x00, 0x00, 0x02, 0x02, 0x01, 0x00, 0x02, 0x05, 0x05, 0x00, 0x03, 0x07, 0x01, 0x01
        /*0010*/ 	.byte	0x02, 0x03, 0x00, 0x00, 0x02, 0x06, 0x01, 0x00, 0x04, 0x0b, 0x08, 0x00, 0x09, 0x00, 0x00, 0x00
        /*0020*/ 	.byte	0x00, 0x00, 0x00, 0x00


//--------------------- .nv.info._Z15Mat2D_float_AddPffS_i --------------------------
	.section	.nv.info._Z15Mat2D_float_AddPffS_i,"",@"SHT_CUDA_INFO"
	.sectionflags	@""
	.align	4


	//----- nvinfo : EIATTR_CUDA_API_VERSION
	.align		4
        /*0000*/ 	.byte	0x04, 0x37
        /*0002*/ 	.short	(.L_19 - .L_18)
.L_18:
        /*0004*/ 	.word	0x00000082


	//----- nvinfo : EIATTR_KPARAM_INFO
	.align		4
.L_19:
        /*0008*/ 	.byte	0x04, 0x17
        /*000a*/ 	.short	(.L_21 - .L_20)
.L_20:
        /*000c*/ 	.word	0x00000000
        /*0010*/ 	.short	0x0003
        /*0012*/ 	.short	0x0018
        /*0014*/ 	.byte	0x00, 0xf0, 0x11, 0x00


	//----- nvinfo : EIATTR_KPARAM_INFO
	.align		4
.L_21:
        /*0018*/ 	.byte	0x04, 0x17
        /*001a*/ 	.short	(.L_23 - .L_22)
.L_22:
        /*001c*/ 	.word	0x00000000
        /*0020*/ 	.short	0x0002
        /*0022*/ 	.short	0x0010
        /*0024*/ 	.byte	0x00, 0xf5, 0x21, 0x00


	//----- nvinfo : EIATTR_KPARAM_INFO
	.align		4
.L_23:
        /*0028*/ 	.byte	0x04, 0x17
        /*002a*/ 	.short	(.L_25 - .L_24)
.L_24:
        /*002c*/ 	.word	0x00000000
        /*0030*/ 	.short	0x0001
        /*0032*/ 	.short	0x0008
        /*0034*/ 	.byte	0x00, 0xf0, 0x11, 0x00


	//----- nvinfo : EIATTR_KPARAM_INFO
	.align		4
.L_25:
        /*0038*/ 	.byte	0x04, 0x17
        /*003a*/ 	.short	(.L_27 - .L_26)
.L_26:
        /*003c*/ 	.word	0x00000000
        /*0040*/ 	.short	0x0000
        /*0042*/ 	.short	0x0000
        /*0044*/ 	.byte	0x00, 0xf5, 0x21, 0x00


	//----- nvinfo : EIATTR_SPARSE_MMA_MASK
	.align		4
.L_27:
        /*0048*/ 	.byte	0x03, 0x50
        /*004a*/ 	.short	0x0000


	//----- nvinfo : EIATTR_MAXREG_COUNT
	.align		4
        /*004c*/ 	.byte	0x03, 0x1b
        /*004e*/ 	.short	0x00ff


	//----- nvinfo : EIATTR_MERCURY_ISA_VERSION
	.align		4
        /*0050*/ 	.byte	0x03, 0x5f
        /*0052*/ 	.short	0x0101


	//----- nvinfo : EIATTR_VRC_CTA_INIT_COUNT
	.align		4
        /*0054*/ 	.byte	0x02, 0x4a
	.zero		1
	.zero		1


	//----- nvinfo : EIATTR_EXIT_INSTR_OFFSETS
	.align		4
        /*0058*/ 	.byte	0x04, 0x1c
        /*005a*/ 	.short	(.L_29 - .L_28)


	//   ....[0]....
.L_28:
        /*005c*/ 	.word	0x00000140


	//----- nvinfo : EIATTR_CBANK_PARAM_SIZE
	.align		4
.L_29:
        /*0060*/ 	.byte	0x03, 0x19
        /*0062*/ 	.short	0x001c


	//----- nvinfo : EIATTR_PARAM_CBANK
	.align		4
        /*0064*/ 	.byte	0x04, 0x0a
        /*0066*/ 	.short	(.L_31 - .L_30)
	.align		4
.L_30:
        /*0068*/ 	.word	index@(.nv.constant0._Z15Mat2D_float_AddPffS_i)
        /*006c*/ 	.short	0x0380
        /*006e*/ 	.short	0x001c


	//----- nvinfo : EIATTR_SW_WAR
	.align		4
.L_31:
        /*0070*/ 	.byte	0x04, 0x36
        /*0072*/ 	.short	(.L_33 - .L_32)
.L_32:
        /*0074*/ 	.word	0x00000008
.L_33:


//--------------------- .nv.info._Z8Mat2DAddPfS_S_i --------------------------
	.section	.nv.info._Z8Mat2DAddPfS_S_i,"",@"SHT_CUDA_INFO"
	.sectionflags	@""
	.align	4


	//----- nvinfo : EIATTR_CUDA_API_VERSION
	.align		4
        /*0000*/ 	.byte	0x04, 0x37
        /*0002*/ 	.short	(.L_35 - .L_34)
.L_34:
        /*0004*/ 	.word	0x00000082


	//----- nvinfo : EIATTR_KPARAM_INFO
	.align		4
.L_35:
        /*0008*/ 	.byte	0x04, 0x17
        /*000a*/ 	.short	(.L_37 - .L_36)
.L_36:
        /*000c*/ 	.word	0x00000000
        /*0010*/ 	.short	0x0003
        /*0012*/ 	.short	0x0018
        /*0014*/ 	.byte	0x00, 0xf0, 0x11, 0x00


	//----- nvinfo : EIATTR_KPARAM_INFO
	.align		4
.L_37:
        /*0018*/ 	.byte	0x04, 0x17
        /*001a*/ 	.short	(.L_39 - .L_38)
.L_38:
        /*001c*/ 	.word	0x00000000
        /*0020*/ 	.short	0x0002
        /*0022*/ 	.short	0x0010
        /*0024*/ 	.byte	0x00, 0xf5, 0x21, 0x00


	//----- nvinfo : EIATTR_KPARAM_INFO
	.align		4
.L_39:
        /*0028*/ 	.byte	0x04, 0x17
        /*002a*/ 	.short	(.L_41 - .L_40)
.L_40:
        /*002c*/ 	.word	0x00000000
        /*0030*/ 	.short	0x0001
        /*0032*/ 	.short	0x0008
        /*0034*/ 	.byte	0x00, 0xf5, 0x21, 0x00


	//----- nvinfo : EIATTR_KPARAM_INFO
	.align		4
.L_41:
        /*0038*/ 	.byte	0x04, 0x17
        /*003a*/ 	.short	(.L_43 - .L_42)
.L_42:
        /*003c*/ 	.word	0x00000000
        /*0040*/ 	.short	0x0000
        /*0042*/ 	.short	0x0000
        /*0044*/ 	.byte	0x00, 0xf5, 0x21, 0x00


	//----- nvinfo : EIATTR_SPARSE_MMA_MASK
	.align		4
.L_43:
        /*0048*/ 	.byte	0x03, 0x50
        /*004a*/ 	.short	0x0000


	//----- nvinfo : EIATTR_MAXREG_COUNT
	.align		4
        /*004c*/ 	.byte	0x03, 0x1b
        /*004e*/ 	.short	0x00ff


	//----- nvinfo : EIATTR_MERCURY_ISA_VERSION
	.align		4
        /*0050*/ 	.byte	0x03, 0x5f
        /*0052*/ 	.short	0x0101


	//----- nvinfo : EIATTR_VRC_CTA_INIT_COUNT
	.align		4
        /*0054*/ 	.byte	0x02, 0x4a
	.zero		1
	.zero		1


	//----- nvinfo : EIATTR_EXIT_INSTR_OFFSETS
	.align		4
        /*0058*/ 	.byte	0x04, 0x1c
        /*005a*/ 	.short	(.L_45 - .L_44)


	//   ....[0]....
.L_44:
        /*005c*/ 	.word	0x00000160


	//----- nvinfo : EIATTR_CBANK_PARAM_SIZE
	.align		4
.L_45:
        /*0060*/ 	.byte	0x03, 0x19
        /*0062*/ 	.short	0x001c


	//----- nvinfo : EIATTR_PARAM_CBANK
	.align		4
        /*0064*/ 	.byte	0x04, 0x0a
        /*0066*/ 	.short	(.L_47 - .L_46)
	.align		4
.L_46:
        /*0068*/ 	.word	index@(.nv.constant0._Z8Mat2DAddPfS_S_i)
        /*006c*/ 	.short	0x0380
        /*006e*/ 	.short	0x001c


	//----- nvinfo : EIATTR_SW_WAR
	.align		4
.L_47:
        /*0070*/ 	.byte	0x04, 0x36
        /*0072*/ 	.short	(.L_49 - .L_48)
.L_48:
        /*0074*/ 	.word	0x00000008
.L_49:


//--------------------- .nv.info._Z9Mat2DMultPfS_S_i --------------------------
	.section	.nv.info._Z9Mat2DMultPfS_S_i,"",@"SHT_CUDA_INFO"
	.sectionflags	@""
	.align	4


	//----- nvinfo : EIATTR_CUDA_API_VERSION
	.align		4
        /*0000*/ 	.byte	0x04, 0x37
        /*0002*/ 	.short	(.L_51 - .L_50)
.L_50:
        /*0004*/ 	.word	0x00000082


	//----- nvinfo : EIATTR_KPARAM_INFO
	.align		4
.L_51:
        /*0008*/ 	.byte	0x04, 0x17
        /*000a*/ 	.short	(.L_53 - .L_52)
.L_52:
        /*000c*/ 	.word	0x00000000
        /*0010*/ 	.short	0x0003
        /*0012*/ 	.short	0x0018
        /*0014*/ 	.byte	0x00, 0xf0, 0x11, 0x00


	//----- nvinfo : EIATTR_KPARAM_INFO
	.align		4
.L_53:
        /*0018*/ 	.byte	0x04, 0x17
        /*001a*/ 	.short	(.L_55 - .L_54)
.L_54:
        /*001c*/ 	.word	0x00000000
        /*0020*/ 	.short	0x0002
        /*0022*/ 	.short	0x0010
        /*0024*/ 	.byte	0x00, 0xf5, 0x21, 0x00


	//----- nvinfo : EIATTR_KPARAM_INFO
	.align		4
.L_55:
        /*0028*/ 	.byte	0x04, 0x17
        /*002a*/ 	.short	(.L_57 - .L_56)
.L_56:
        /*002c*/ 	.word	0x00000000
        /*0030*/ 	.short	0x0001
        /*0032*/ 	.short	0x0008
        /*0034*/ 	.byte	0x00, 0xf5, 0x21, 0x00


	//----- nvinfo : EIATTR_KPARAM_INFO
	.align		4
.L_57:
        /*0038*/ 	.byte	0x04, 0x17
        /*003a*/ 	.short	(.L_59 - .L_58)
.L_58:
        /*003c*/ 	.word	0x00000000
        /*0040*/ 	.short	0x0000
        /*0042*/ 	.short	0x0000
        /*0044*/ 	.byte	0x00, 0xf5, 0x21, 0x00


	//----- nvinfo : EIATTR_SPARSE_MMA_MASK
	.align		4
.L_59:
        /*0048*/ 	.byte	0x03, 0x50
        /*004a*/ 	.short	0x0000


	//----- nvinfo : EIATTR_MAXREG_COUNT
	.align		4
        /*004c*/ 	.byte	0x03, 0x1b
        /*004e*/ 	.short	0x00ff


	//----- nvinfo : EIATTR_MERCURY_ISA_VERSION
	.align		4
        /*0050*/ 	.byte	0x03, 0x5f
        /*0052*/ 	.short	0x0101


	//----- nvinfo : EIATTR_VRC_CTA_INIT_COUNT
	.align		4
        /*0054*/ 	.byte	0x02, 0x4a
	.zero		1
	.zero		1


	//----- nvinfo : EIATTR_EXIT_INSTR_OFFSETS
	.align		4
        /*0058*/ 	.byte	0x04, 0x1c
        /*005a*/ 	.short	(.L_61 - .L_60)


	//   ....[0]....
.L_60:
        /*005c*/ 	.word	0x000000c0


	//   ....[1]....
        /*0060*/ 	.word	0x00000a90


	//----- nvinfo : EIATTR_CBANK_PARAM_SIZE
	.align		4
.L_61:
        /*0064*/ 	.byte	0x03, 0x19
        /*0066*/ 	.short	0x001c


	//----- nvinfo : EIATTR_PARAM_CBANK
	.align		4
        /*0068*/ 	.byte	0x04, 0x0a
        /*006a*/ 	.short	(.L_63 - .L_62)
	.align		4
.L_62:
        /*006c*/ 	.word	index@(.nv.constant0._Z9Mat2DMultPfS_S_i)
        /*0070*/ 	.short	0x0380
        /*0072*/ 	.short	0x001c


	//----- nvinfo : EIATTR_SW_WAR
	.align		4
.L_63:
        /*0074*/ 	.byte	0x04, 0x36
        /*0076*/ 	.short	(.L_65 - .L_64)
.L_64:
        /*0078*/ 	.word	0x00000008
.L_65:


//--------------------- .nv.callgraph             --------------------------
	.section	.nv.callgraph,"",@"SHT_CUDA_CALLGRAPH"
	.align	4
	.sectionentsize	8
	.align		4
        /*0000*/ 	.word	0x00000000
	.align		4
        /*0004*/ 	.word	0xffffffff
	.align		4
        /*0008*/ 	.word	0x00000000
	.align		4
        /*000c*/ 	.word	0xfffffffe
	.align		4
        /*0010*/ 	.word	0x00000000
	.align		4
        /*0014*/ 	.word	0xfffffffd
	.align		4
        /*0018*/ 	.word	0x00000000
	.align		4
        /*001c*/ 	.word	0xfffffffc


//--------------------- .text._Z15Mat2D_float_AddPffS_i --------------------------
	.section	.text._Z15Mat2D_float_AddPffS_i,"ax",@progbits
	.align	128
        .global         _Z15Mat2D_float_AddPffS_i
        .type           _Z15Mat2D_float_AddPffS_i,@function
        .size           _Z15Mat2D_float_AddPffS_i,(.L_x_7 - _Z15Mat2D_float_AddPffS_i)
        .other          _Z15Mat2D_float_AddPffS_i,@"STO_CUDA_ENTRY STV_DEFAULT"
_Z15Mat2D_float_AddPffS_i:
.text._Z15Mat2D_float_AddPffS_i:
[----:B------:R-:W-:Y:S01]  /*0000*/  LDC R1, c[0x0][0x37c] ;  /* 0x0000df00ff017b82 */ /* 0x000fe20000000800 */
[----:B------:R-:W0:Y:S07]  /*0010*/  S2R R5, SR_TID.Y ;  /* 0x0000000000057919 */ /* 0x000e2e0000002200 */
[----:B------:R-:W0:Y:S01]  /*0020*/  S2UR UR6, SR_CTAID.Y ;  /* 0x00000000000679c3 */ /* 0x000e220000002600 */
[----:B------:R-:W1:Y:S01]  /*0030*/  LDCU UR8, c[0x0][0x398] ;  /* 0x00007300ff0877ac */ /* 0x000e620008000800 */
[----:B------:R-:W2:Y:S01]  /*0040*/  S2R R7, SR_TID.X ;  /* 0x0000000000077919 */ /* 0x000ea20000002100 */
[----:B------:R-:W3:Y:S05]  /*0050*/  LDCU.64 UR4, c[0x0][0x358] ;  /* 0x00006b00ff0477ac */ /* 0x000eea0008000a00 */
[----:B------:R-:W0:Y:S08]  /*0060*/  LDC R0, c[0x0][0x364] ;  /* 0x0000d900ff007b82 */ /* 0x000e300000000800 */
[----:B------:R-:W2:Y:S08]  /*0070*/  S2UR UR7, SR_CTAID.X ;  /* 0x00000000000779c3 */ /* 0x000eb00000002500 */
[----:B------:R-:W2:Y:S08]  /*0080*/  LDC R4, c[0x0][0x360] ;  /* 0x0000d800ff047b82 */ /* 0x000eb00000000800 */
[----:B------:R-:W4:Y:S01]  /*0090*/  LDC.64 R2, c[0x0][0x380] ;  /* 0x0000e000ff027b82 */ /* 0x000f220000000a00 */
[----:B0-----:R-:W-:Y:S01]  /*00a0*/  IMAD R0, R0, UR6, R5 ;  /* 0x0000000600007c24 */ /* 0x001fe2000f8e0205 */
[----:B------:R-:W0:Y:S01]  /*00b0*/  LDCU UR6, c[0x0][0x388] ;  /* 0x00007100ff0677ac */ /* 0x000e220008000800 */
[----:B--2---:R-:W-:-:S04]  /*00c0*/  IMAD R5, R4, UR7, R7 ;  /* 0x0000000704057c24 */ /* 0x004fc8000f8e0207 */
[----:B-1----:R-:W-:Y:S02]  /*00d0*/  IMAD R7, R0, UR8, R5 ;  /* 0x0000000800077c24 */ /* 0x002fe4000f8e0205 */
[----:B------:R-:W1:Y:S02]  /*00e0*/  LDC.64 R4, c[0x0][0x390] ;  /* 0x0000e400ff047b82 */ /* 0x000e640000000a00 */
[----:B----4-:R-:W-:-:S06]  /*00f0*/  IMAD.WIDE R2, R7, 0x4, R2 ;  /* 0x0000000407027825 */ /* 0x010fcc00078e0202 */
[----:B---3--:R-:W0:Y:S01]  /*0100*/  LDG.E R2, desc[UR4][R2.64] ;  /* 0x0000000402027981 */ /* 0x008e22000c1e1900 */
[----:B-1----:R-:W-:-:S04]  /*0110*/  IMAD.WIDE R4, R7, 0x4, R4 ;  /* 0x0000000407047825 */ /* 0x002fc800078e0204 */
[----:B0-----:R-:W-:-:S05]  /*0120*/  FADD R7, R2, UR6 ;  /* 0x0000000602077e21 */ /* 0x001fca0008000000 */
[----:B------:R-:W-:Y:S01]  /*0130*/  STG.E desc[UR4][R4.64], R7 ;  /* 0x0000000704007986 */ /* 0x000fe2000c101904 */
[----:B------:R-:W-:Y:S05]  /*0140*/  EXIT ;  /* 0x000000000000794d */ /* 0x000fea0003800000 */
.L_x_0:
[----:B------:R-:W-:-:S00]  /*0150*/  BRA `(.L_x_0) ;  /* 0xfffffffc00fc7947 */ /* 0x000fc0000383ffff */
[----:B------:R-:W-:-:S00]  /*0160*/  NOP ;  /* 0x0000000000007918 */ /* 0x000fc00000000000 */
        /* <DEDUP_REMOVED lines=9> */
.L_x_7:


//--------------------- .text._Z8Mat2DAddPfS_S_i  --------------------------
	.section	.text._Z8Mat2DAddPfS_S_i,"ax",@progbits
	.align	128
        .global         _Z8Mat2DAddPfS_S_i
        .type           _Z8Mat2DAddPfS_S_i,@function
        .size           _Z8Mat2DAddPfS_S_i,(.L_x_8 - _Z8Mat2DAddPfS_S_i)
        .other          _Z8Mat2DAddPfS_S_i,@"STO_CUDA_ENTRY STV_DEFAULT"
_Z8Mat2DAddPfS_S_i:
.text._Z8Mat2DAddPfS_S_i:
        /* <DEDUP_REMOVED lines=10> */
[----:B0-----:R-:W-:-:S07]  /*00a0*/  IMAD R0, R0, UR6, R7 ;  /* 0x0000000600007c24 */ /* 0x001fce000f8e0207 */
[----:B------:R-:W0:Y:S01]  /*00b0*/  LDC.64 R4, c[0x0][0x388] ;  /* 0x0000e200ff047b82 */ /* 0x000e220000000a00 */
[----:B--2---:R-:W-:-:S04]  /*00c0*/  IMAD R7, R6, UR7, R9 ;  /* 0x0000000706077c24 */ /* 0x004fc8000f8e0209 */
[----:B-1----:R-:W-:-:S03]  /*00d0*/  IMAD R9, R0, UR8, R7 ;  /* 0x0000000800097c24 */ /* 0x002fc6000f8e0207 */
[----:B------:R-:W1:Y:S01]  /*00e0*/  LDC.64 R6, c[0x0][0x390] ;  /* 0x0000e400ff067b82 */ /* 0x000e620000000a00 */
[----:B----4-:R-:W-:-:S06]  /*00f0*/  IMAD.WIDE R2, R9, 0x4, R2 ;  /* 0x0000000409027825 */ /* 0x010fcc00078e0202 */
[----:B---3--:R-:W2:Y:S01]  /*0100*/  LDG.E R2, desc[UR4][R2.64] ;  /* 0x0000000402027981 */ /* 0x008ea2000c1e1900 */
[----:B0-----:R-:W-:-:S06]  /*0110*/  IMAD.WIDE R4, R9, 0x4, R4 ;  /* 0x0000000409047825 */ /* 0x001fcc00078e0204 */
[----:B------:R-:W2:Y:S01]  /*0120*/  LDG.E R5, desc[UR4][R4.64] ;  /* 0x0000000404057981 */ /* 0x000ea2000c1e1900 */
[----:B-1----:R-:W-:-:S04]  /*0130*/  IMAD.WIDE R6, R9, 0x4, R6 ;  /* 0x0000000409067825 */ /* 0x002fc800078e0206 */
[----:B--2---:R-:W-:-:S05]  /*0140*/  FADD R9, R2, R5 ;  /* 0x0000000502097221 */ /* 0x004fca0000000000 */
[----:B------:R-:W-:Y:S01]  /*0150*/  STG.E desc[UR4][R6.64], R9 ;  /* 0x0000000906007986 */ /* 0x000fe2000c101904 */
[----:B------:R-:W-:Y:S05]  /*0160*/  EXIT ;  /* 0x000000000000794d */ /* 0x000fea0003800000 */
.L_x_1:
        /* <DEDUP_REMOVED lines=9> */
.L_x_8:


//--------------------- .text._Z9Mat2DMultPfS_S_i --------------------------
	.section	.text._Z9Mat2DMultPfS_S_i,"ax",@progbits
	.align	128
        .global         _Z9Mat2DMultPfS_S_i
        .type           _Z9Mat2DMultPfS_S_i,@function
        .size           _Z9Mat2DMultPfS_S_i,(.L_x_9 - _Z9Mat2DMultPfS_S_i)
        .other          _Z9Mat2DMultPfS_S_i,@"STO_CUDA_ENTRY STV_DEFAULT"
_Z9Mat2DMultPfS_S_i:
.text._Z9Mat2DMultPfS_S_i:
[----:B------:R-:W-:Y:S01]  /*0000*/  LDC R1, c[0x0][0x37c] ;  /* 0x0000df00ff017b82 */ /* 0x000fe20000000800 */
[----:B------:R-:W0:Y:S07]  /*0010*/  S2R R0, SR_TID.Y ;  /* 0x0000000000007919 */ /* 0x000e2e0000002200 */
[----:B------:R-:W0:Y:S01]  /*0020*/  S2UR UR4, SR_CTAID.Y ;  /* 0x00000000000479c3 */ /* 0x000e220000002600 */
[----:B------:R-:W1:Y:S01]  /*0030*/  LDCU UR20, c[0x0][0x398] ;  /* 0x00007300ff1477ac */ /* 0x000e620008000800 */
[----:B------:R-:W2:Y:S06]  /*0040*/  S2R R3, SR_TID.X ;  /* 0x0000000000037919 */ /* 0x000eac0000002100 */
[----:B------:R-:W0:Y:S08]  /*0050*/  LDC R13, c[0x0][0x364] ;  /* 0x0000d900ff0d7b82 */ /* 0x000e300000000800 */
[----:B------:R-:W2:Y:S08]  /*0060*/  S2UR UR5, SR_CTAID.X ;  /* 0x00000000000579c3 */ /* 0x000eb00000002500 */
[----:B------:R-:W2:Y:S01]  /*0070*/  LDC R2, c[0x0][0x360] ;  /* 0x0000d800ff027b82 */ /* 0x000ea20000000800 */
[----:B0-----:R-:W-:-:S02]  /*0080*/  IMAD R13, R13, UR4, R0 ;  /* 0x000000040d0d7c24 */ /* 0x001fc4000f8e0200 */
[----:B--2---:R-:W-:-:S05]  /*0090*/  IMAD R0, R2, UR5, R3 ;  /* 0x0000000502007c24 */ /* 0x004fca000f8e0203 */
[----:B------:R-:W-:-:S04]  /*00a0*/  VIMNMX R2, PT, PT, R13, R0, !PT ;  /* 0x000000000d027248 */ /* 0x000fc80007fe0100 */
[----:B-1----:R-:W-:-:S13]  /*00b0*/  ISETP.GE.AND P0, PT, R2, UR20, PT ;  /* 0x0000001402007c0c */ /* 0x002fda000bf06270 */
[----:B------:R-:W-:Y:S05]  /*00c0*/  @P0 EXIT ;  /* 0x000000000000094d */ /* 0x000fea0003800000 */
[----:B------:R-:W-:Y:S01]  /*00d0*/  UISETP.GE.U32.AND UP0, UPT, UR20, 0x8, UPT ;  /* 0x000000081400788c */ /* 0x000fe2000bf06070 */
[----:B------:R-:W-:Y:S02]  /*00e0*/  HFMA2 R12, -RZ, RZ, 0, 0 ;  /* 0x00000000ff0c7431 */ /* 0x000fe400000001ff */
[----:B------:R-:W-:Y:S01]  /*00f0*/  IMAD R13, R13, UR20, RZ ;  /* 0x000000140d0d7c24 */ /* 0x000fe2000f8e02ff */
[----:B------:R-:W-:Y:S01]  /*0100*/  UMOV UR4, URZ ;  /* 0x000000ff00047c82 */ /* 0x000fe20008000000 */
[----:B------:R-:W0:Y:S04]  /*0110*/  LDCU.64 UR18, c[0x0][0x358] ;  /* 0x00006b00ff1277ac */ /* 0x000e280008000a00 */
[----:B------:R-:W-:Y:S05]  /*0120*/  BRA.U !UP0, `(.L_x_2) ;  /* 0x0000000508047547 */ /* 0x000fea000b800000 */
[----:B------:R-:W1:Y:S01]  /*0130*/  LDCU.128 UR24, c[0x0][0x380] ;  /* 0x00007000ff1877ac */ /* 0x000e620008000c00 */
[----:B------:R-:W-:Y:S02]  /*0140*/  MOV R12, RZ ;  /* 0x000000ff000c7202 */ /* 0x000fe40000000f00 */
[----:B------:R-:W-:Y:S01]  /*0150*/  MOV R14, R0 ;  /* 0x00000000000e7202 */ /* 0x000fe20000000f00 */
[----:B------:R-:W-:-:S04]  /*0160*/  ULOP3.LUT UR4, UR20, 0x7ffffff8, URZ, 0xc0, !UPT ;  /* 0x7ffffff814047892 */ /* 0x000fc8000f8ec0ff */
[----:B------:R-:W-:Y:S01]  /*0170*/  UIADD3 UR5, UPT, UPT, -UR4, URZ, URZ ;  /* 0x000000ff04057290 */ /* 0x000fe2000fffe1ff */
[----:B-1----:R-:W-:Y:S01]  /*0180*/  MOV R2, UR24 ;  /* 0x0000001800027c02 */ /* 0x002fe20008000f00 */
[----:B------:R-:W-:Y:S01]  /*0190*/  UIMAD.WIDE UR6, UR20, 0x8, UR26 ;  /* 0x00000008140678a5 */ /* 0x000fe2000f8e021a */
[----:B------:R-:W-:Y:S01]  /*01a0*/  MOV R3, UR25 ;  /* 0x0000001900037c02 */ /* 0x000fe20008000f00 */
[----:B------:R-:W-:Y:S02]  /*01b0*/  UIMAD.WIDE UR8, UR20, 0xc, UR26 ;  /* 0x0000000c140878a5 */ /* 0x000fe4000f8e021a */
[----:B------:R-:W-:Y:S01]  /*01c0*/  UIMAD.WIDE UR10, UR20, 0x10, UR26 ;  /* 0x00000010140a78a5 */ /* 0x000fe2000f8e021a */
[----:B------:R-:W-:Y:S01]  /*01d0*/  IMAD.WIDE.U32 R2, R13, 0x4, R2 ;  /* 0x000000040d027825 */ /* 0x000fe200078e0002 */
[----:B------:R-:W-:Y:S02]  /*01e0*/  UIMAD.WIDE UR12, UR20, 0x14, UR26 ;  /* 0x00000014140c78a5 */ /* 0x000fe4000f8e021a */
[----:B------:R-:W-:Y:S01]  /*01f0*/  UIMAD.WIDE UR14, UR20, 0x18, UR26 ;  /* 0x00000018140e78a5 */ /* 0x000fe2000f8e021a */
[----:B------:R-:W-:Y:S01]  /*0200*/  IADD3 R2, P0, PT, R2, 0x10, RZ ;  /* 0x0000001002027810 */ /* 0x000fe20007f1e0ff */
[----:B------:R-:W-:-:S03]  /*0210*/  UIMAD.WIDE UR16, UR20, 0x1c, UR26 ;  /* 0x0000001c141078a5 */ /* 0x000fc6000f8e021a */
[----:B------:R-:W-:-:S09]  /*0220*/  IADD3.X R3, PT, PT, RZ, R3, RZ, P0, !PT ;  /* 0x00000003ff037210 */ /* 0x000fd200007fe4ff */
.L_x_3:
[----:B------:R-:W-:Y:S01]  /*0230*/  UIMAD.WIDE UR22, UR20, 0x4, UR26 ;  /* 0x00000004141678a5 */ /* 0x000fe2000f8e021a */
[----:B------:R-:W-:Y:S02]  /*0240*/  IMAD.MOV.U32 R23, RZ, RZ, 0x4 ;  /* 0x00000004ff177424 */ /* 0x000fe400078e00ff */
[----:B------:R-:W-:Y:S01]  /*0250*/  HFMA2 R11, -RZ, RZ, 0, 2.384185791015625e-07 ;  /* 0x00000004ff0b7431 */ /* 0x000fe200000001ff */
[----:B------:R-:W-:Y:S01]  /*0260*/  MOV R25, 0x4 ;  /* 0x0000000400197802 */ /* 0x000fe20000000f00 */
[----:B0-----:R-:W2:Y:S01]  /*0270*/  LDG.E R21, desc[UR18][R2.64+-0x10] ;  /* 0xfffff01202157981 */ /* 0x001ea2000c1e1900 */
[C---:B------:R-:W-:Y:S01]  /*0280*/  IMAD.WIDE R22, R14.reuse, R23, UR26 ;  /* 0x0000001a0e167e25 */ /* 0x040fe2000f8e0217 */
[----:B------:R-:W-:Y:S02]  /*0290*/  MOV R8, UR22 ;  /* 0x0000001600087c02 */ /* 0x000fe40008000f00 */
[----:B------:R-:W-:Y:S01]  /*02a0*/  MOV R9, UR23 ;  /* 0x0000001700097c02 */ /* 0x000fe20008000f00 */
[----:B------:R-:W3:Y:S02]  /*02b0*/  LDG.E R19, desc[UR18][R2.64+-0xc] ;  /* 0xfffff41202137981 */ /* 0x000ee4000c1e1900 */
[----:B------:R-:W-:-:S02]  /*02c0*/  IMAD.WIDE R8, R14, 0x4, R8 ;  /* 0x000000040e087825 */ /* 0x000fc400078e0208 */
[----:B------:R-:W2:Y:S01]  /*02d0*/  LDG.E R22, desc[UR18][R22.64] ;  /* 0x0000001216167981 */ /* 0x000ea2000c1e1900 */
[----:B------:R-:W-:Y:S01]  /*02e0*/  MOV R5, 0x4 ;  /* 0x0000000400057802 */ /* 0x000fe20000000f00 */
[C---:B------:R-:W-:Y:S02]  /*02f0*/  IMAD.WIDE R24, R14.reuse, R25, UR6 ;  /* 0x000000060e187e25 */ /* 0x040fe4000f8e0219 */
[----:B------:R0:W3:Y:S02]  /*0300*/  LDG.E R20, desc[UR18][R8.64] ;  /* 0x0000001208147981 */ /* 0x0000e4000c1e1900 */
[----:B------:R-:W-:Y:S02]  /*0310*/  IMAD.WIDE R10, R14, R11, UR8 ;  /* 0x000000080e0a7e25 */ /* 0x000fe4000f8e020b */
[----:B------:R-:W4:Y:S04]  /*0320*/  LDG.E R18, desc[UR18][R24.64] ;  /* 0x0000001218127981 */ /* 0x000f28000c1e1900 */
[----:B------:R-:W4:Y:S01]  /*0330*/  LDG.E R17, desc[UR18][R2.64+-0x8] ;  /* 0xfffff81202117981 */ /* 0x000f22000c1e1900 */
[----:B0-----:R-:W-:-:S02]  /*0340*/  HFMA2 R9, -RZ, RZ, 0, 2.384185791015625e-07 ;  /* 0x00000004ff097431 */ /* 0x001fc400000001ff */
[----:B------:R-:W-:Y:S01]  /*0350*/  IMAD.MOV.U32 R7, RZ, RZ, 0x4 ;  /* 0x00000004ff077424 */ /* 0x000fe200078e00ff */
[----:B------:R0:W5:Y:S01]  /*0360*/  LDG.E R16, desc[UR18][R10.64] ;  /* 0x000000120a107981 */ /* 0x000162000c1e1900 */
[----:B------:R-:W-:-:S03]  /*0370*/  IMAD.WIDE R4, R14, R5, UR10 ;  /* 0x0000000a0e047e25 */ /* 0x000fc6000f8e0205 */
[----:B------:R-:W5:Y:S01]  /*0380*/  LDG.E R15, desc[UR18][R2.64+-0x4] ;  /* 0xfffffc12020f7981 */ /* 0x000f62000c1e1900 */
[C---:B------:R-:W-:Y:S01]  /*0390*/  IMAD.WIDE R6, R14.reuse, R7, UR12 ;  /* 0x0000000c0e067e25 */ /* 0x040fe2000f8e0207 */
[----:B------:R-:W-:Y:S02]  /*03a0*/  MOV R27, 0x4 ;  /* 0x00000004001b7802 */ /* 0x000fe40000000f00 */
[----:B------:R1:W5:Y:S01]  /*03b0*/  LDG.E R4, desc[UR18][R4.64] ;  /* 0x0000001204047981 */ /* 0x000362000c1e1900 */
[----:B------:R-:W-:-:S03]  /*03c0*/  IMAD.WIDE R8, R14, R9, UR14 ;  /* 0x0000000e0e087e25 */ /* 0x000fc6000f8e0209 */
[----:B------:R-:W5:Y:S01]  /*03d0*/  LDG.E R23, desc[UR18][R2.64] ;  /* 0x0000001202177981 */ /* 0x000f62000c1e1900 */
[----:B0-----:R-:W-:-:S03]  /*03e0*/  IMAD.WIDE R10, R14, R27, UR16 ;  /* 0x000000100e0a7e25 */ /* 0x001fc6000f8e021b */
[----:B------:R-:W5:Y:S04]  /*03f0*/  LDG.E R7, desc[UR18][R6.64] ;  /* 0x0000001206077981 */ /* 0x000f68000c1e1900 */
[----:B------:R-:W5:Y:S04]  /*0400*/  LDG.E R24, desc[UR18][R2.64+0x4] ;  /* 0x0000041202187981 */ /* 0x000f68000c1e1900 */
[----:B------:R-:W5:Y:S04]  /*0410*/  LDG.E R8, desc[UR18][R8.64] ;  /* 0x0000001208087981 */ /* 0x000f68000c1e1900 */
[----:B------:R-:W5:Y:S04]  /*0420*/  LDG.E R25, desc[UR18][R2.64+0x8] ;  /* 0x0000081202197981 */ /* 0x000f68000c1e1900 */
[----:B------:R-:W5:Y:S04]  /*0430*/  LDG.E R10, desc[UR18][R10.64] ;  /* 0x000000120a0a7981 */ /* 0x000f68000c1e1900 */
[----:B------:R0:W5:Y:S01]  /*0440*/  LDG.E R27, desc[UR18][R2.64+0xc] ;  /* 0x00000c12021b7981 */ /* 0x000162000c1e1900 */
[----:B------:R-:W-:-:S04]  /*0450*/  UIADD3 UR5, UPT, UPT, UR5, 0x8, URZ ;  /* 0x0000000805057890 */ /* 0x000fc8000fffe0ff */
[----:B------:R-:W-:Y:S01]  /*0460*/  UISETP.NE.AND UP0, UPT, UR5, URZ, UPT ;  /* 0x000000ff0500728c */ /* 0x000fe2000bf05270 */
[----:B-1----:R-:W-:Y:S02]  /*0470*/  MOV R5, UR20 ;  /* 0x0000001400057c02 */ /* 0x002fe40008000f00 */
[----:B0-----:R-:W-:Y:S02]  /*0480*/  IADD3 R2, P0, PT, R2, 0x20, RZ ;  /* 0x0000002002027810 */ /* 0x001fe40007f1e0ff */
[----:B------:R-:W-:Y:S02]  /*0490*/  LEA R14, R5, R14, 0x3 ;  /* 0x0000000e050e7211 */ /* 0x000fe400078e18ff */
[----:B------:R-:W-:Y:S01]  /*04a0*/  IADD3.X R3, PT, PT, RZ, R3, RZ, P0, !PT ;  /* 0x00000003ff037210 */ /* 0x000fe200007fe4ff */
[----:B--2---:R-:W-:-:S04]  /*04b0*/  FFMA R22, R21, R22, R12 ;  /* 0x0000001615167223 */ /* 0x004fc8000000000c */
[----:B---3--:R-:W-:-:S04]  /*04c0*/  FFMA R20, R19, R20, R22 ;  /* 0x0000001413147223 */ /* 0x008fc80000000016 */
[----:B----4-:R-:W-:-:S04]  /*04d0*/  FFMA R18, R17, R18, R20 ;  /* 0x0000001211127223 */ /* 0x010fc80000000014 */
[----:B-----5:R-:W-:-:S04]  /*04e0*/  FFMA R16, R15, R16, R18 ;  /* 0x000000100f107223 */ /* 0x020fc80000000012 */
[----:B------:R-:W-:-:S04]  /*04f0*/  FFMA R23, R23, R4, R16 ;  /* 0x0000000417177223 */ /* 0x000fc80000000010 */
[----:B------:R-:W-:-:S04]  /*0500*/  FFMA R24, R24, R7, R23 ;  /* 0x0000000718187223 */ /* 0x000fc80000000017 */
[----:B------:R-:W-:-:S04]  /*0510*/  FFMA R8, R25, R8, R24 ;  /* 0x0000000819087223 */ /* 0x000fc80000000018 */
[----:B------:R-:W-:Y:S01]  /*0520*/  FFMA R12, R27, R10, R8 ;  /* 0x0000000a1b0c7223 */ /* 0x000fe20000000008 */
[----:B------:R-:W-:Y:S06]  /*0530*/  BRA.U UP0, `(.L_x_3) ;  /* 0xfffffffd003c7547 */ /* 0x000fec000b83ffff */
.L_x_2:
[----:B------:R-:W-:-:S04]  /*0540*/  ULOP3.LUT UR6, UR20, 0x7, URZ, 0xc0, !UPT ;  /* 0x0000000714067892 */ /* 0x000fc8000f8ec0ff */
[----:B------:R-:W-:-:S09]  /*0550*/  UISETP.NE.AND UP0, UPT, UR6, URZ, UPT ;  /* 0x000000ff0600728c */ /* 0x000fd2000bf05270 */
[----:B------:R-:W-:Y:S05]  /*0560*/  BRA.U !UP0, `(.L_x_4) ;  /* 0x0000000508387547 */ /* 0x000fea000b800000 */
[----:B------:R-:W-:Y:S02]  /*0570*/  UISETP.GE.U32.AND UP0, UPT, UR6, 0x4, UPT ;  /* 0x000000040600788c */ /* 0x000fe4000bf06070 */
[----:B------:R-:W-:-:S04]  /*0580*/  ULOP3.LUT UR5, UR20, 0x3, URZ, 0xc0, !UPT ;  /* 0x0000000314057892 */ /* 0x000fc8000f8ec0ff */
[----:B------:R-:W-:-:S03]  /*0590*/  UISETP.NE.AND UP1, UPT, UR5, URZ, UPT ;  /* 0x000000ff0500728c */ /* 0x000fc6000bf25270 */
[----:B------:R-:W-:Y:S08]  /*05a0*/  BRA.U !UP0, `(.L_x_5) ;  /* 0x00000001087c7547 */ /* 0x000ff0000b800000 */
[----:B------:R-:W1:Y:S01]  /*05b0*/  LDC.64 R6, c[0x0][0x388] ;  /* 0x0000e200ff067b82 */ /* 0x000e620000000a00 */
[----:B------:R-:W2:Y:S01]  /*05c0*/  LDCU.64 UR6, c[0x0][0x380] ;  /* 0x00007000ff0677ac */ /* 0x000ea20008000a00 */
[----:B------:R-:W-:Y:S01]  /*05d0*/  IMAD.U32 R9, RZ, RZ, UR4 ;  /* 0x00000004ff097e24 */ /* 0x000fe2000f8e00ff */
[C---:B------:R-:W-:Y:S02]  /*05e0*/  IADD3 R3, PT, PT, R13.reuse, UR4, RZ ;  /* 0x000000040d037c10 */ /* 0x040fe4000fffe0ff */
[----:B------:R-:W-:Y:S01]  /*05f0*/  IADD3 R10, P0, PT, R13, UR4, RZ ;  /* 0x000000040d0a7c10 */ /* 0x000fe2000ff1e0ff */
[----:B------:R-:W-:Y:S01]  /*0600*/  IMAD R9, R9, UR20, R0 ;  /* 0x0000001409097c24 */ /* 0x000fe2000f8e0200 */
[----:B------:R-:W-:Y:S01]  /*0610*/  MOV R11, UR20 ;  /* 0x00000014000b7c02 */ /* 0x000fe20008000f00 */
[----:B------:R-:W3:Y:S01]  /*0620*/  LDC.64 R4, c[0x0][0x380] ;  /* 0x0000e000ff047b82 */ /* 0x000ee20000000a00 */
[----:B------:R-:W-:Y:S01]  /*0630*/  MOV R15, UR20 ;  /* 0x00000014000f7c02 */ /* 0x000fe20008000f00 */
[----:B-1----:R-:W-:Y:S01]  /*0640*/  IMAD.WIDE R6, R9, 0x4, R6 ;  /* 0x0000000409067825 */ /* 0x002fe200078e0206 */
[----:B------:R-:W-:-:S05]  /*0650*/  MOV R9, UR20 ;  /* 0x0000001400097c02 */ /* 0x000fca0008000f00 */
[----:B------:R-:W-:Y:S02]  /*0660*/  IMAD.WIDE R8, R9, 0x4, R6 ;  /* 0x0000000409087825 */ /* 0x000fe400078e0206 */
[----:B0-----:R-:W4:Y:S02]  /*0670*/  LDG.E R6, desc[UR18][R6.64] ;  /* 0x0000001206067981 */ /* 0x001f24000c1e1900 */
[----:B---3--:R-:W-:Y:S01]  /*0680*/  IMAD.WIDE.U32 R4, R3, 0x4, R4 ;  /* 0x0000000403047825 */ /* 0x008fe200078e0004 */
[----:B------:R-:W-:Y:S01]  /*0690*/  IADD3.X R3, PT, PT, RZ, RZ, RZ, P0, !PT ;  /* 0x000000ffff037210 */ /* 0x000fe200007fe4ff */
[----:B------:R-:W3:Y:S01]  /*06a0*/  LDG.E R17, desc[UR18][R8.64] ;  /* 0x0000001208117981 */ /* 0x000ee2000c1e1900 */
[----:B--2---:R-:W-:-:S03]  /*06b0*/  LEA R2, P0, R10, UR6, 0x2 ;  /* 0x000000060a027c11 */ /* 0x004fc6000f8010ff */
[----:B------:R-:W4:Y:S01]  /*06c0*/  LDG.E R5, desc[UR18][R4.64] ;  /* 0x0000001204057981 */ /* 0x000f22000c1e1900 */
[----:B------:R-:W-:Y:S01]  /*06d0*/  LEA.HI.X R3, R10, UR7, R3, 0x2, P0 ;  /* 0x000000070a037c11 */ /* 0x000fe200080f1403 */
[----:B------:R-:W-:-:S04]  /*06e0*/  IMAD.WIDE R10, R11, 0x4, R8 ;  /* 0x000000040b0a7825 */ /* 0x000fc800078e0208 */
[----:B------:R-:W3:Y:S01]  /*06f0*/  LDG.E R16, desc[UR18][R2.64+0x4] ;  /* 0x0000041202107981 */ /* 0x000ee2000c1e1900 */
[----:B------:R-:W-:-:S03]  /*0700*/  IMAD.WIDE R14, R15, 0x4, R10 ;  /* 0x000000040f0e7825 */ /* 0x000fc600078e020a */
[----:B------:R-:W2:Y:S04]  /*0710*/  LDG.E R19, desc[UR18][R10.64] ;  /* 0x000000120a137981 */ /* 0x000ea8000c1e1900 */
[----:B------:R-:W2:Y:S04]  /*0720*/  LDG.E R18, desc[UR18][R2.64+0x8] ;  /* 0x0000081202127981 */ /* 0x000ea8000c1e1900 */
[----:B------:R-:W5:Y:S04]  /*0730*/  LDG.E R20, desc[UR18][R2.64+0xc] ;  /* 0x00000c1202147981 */ /* 0x000f68000c1e1900 */
[----:B------:R-:W5:Y:S01]  /*0740*/  LDG.E R14, desc[UR18][R14.64] ;  /* 0x000000120e0e7981 */ /* 0x000f62000c1e1900 */
[----:B------:R-:W-:Y:S01]  /*0750*/  UIADD3 UR4, UPT, UPT, UR4, 0x4, URZ ;  /* 0x0000000404047890 */ /* 0x000fe2000fffe0ff */
[----:B----4-:R-:W-:-:S04]  /*0760*/  FFMA R5, R5, R6, R12 ;  /* 0x0000000605057223 */ /* 0x010fc8000000000c */
[----:B---3--:R-:W-:-:S04]  /*0770*/  FFMA R5, R16, R17, R5 ;  /* 0x0000001110057223 */ /* 0x008fc80000000005 */
[----:B--2---:R-:W-:-:S04]  /*0780*/  FFMA R5, R18, R19, R5 ;  /* 0x0000001312057223 */ /* 0x004fc80000000005 */
[----:B-----5:R-:W-:-:S07]  /*0790*/  FFMA R12, R20, R14, R5 ;  /* 0x0000000e140c7223 */ /* 0x020fce0000000005 */
.L_x_5:
[----:B------:R-:W-:Y:S05]  /*07a0*/  BRA.U !UP1, `(.L_x_4) ;  /* 0x0000000109a87547 */ /* 0x000fea000b800000 */
[----:B------:R-:W-:Y:S01]  /*07b0*/  UISETP.NE.AND UP0, UPT, UR5, 0x1, UPT ;  /* 0x000000010500788c */ /* 0x000fe2000bf05270 */
[----:B------:R-:W-:Y:S01]  /*07c0*/  MOV R7, UR4 ;  /* 0x0000000400077c02 */ /* 0x000fe20008000f00 */
[----:B------:R-:W-:Y:S02]  /*07d0*/  ULOP3.LUT UR5, UR20, 0x1, URZ, 0xc0, !UPT ;  /* 0x0000000114057892 */ /* 0x000fe4000f8ec0ff */
[----:B------:R-:W-:Y:S02]  /*07e0*/  MOV R15, UR20 ;  /* 0x00000014000f7c02 */ /* 0x000fe40008000f00 */
[----:B------:R-:W-:Y:S01]  /*07f0*/  UISETP.NE.U32.AND UP1, UPT, UR5, 0x1, UPT ;  /* 0x000000010500788c */ /* 0x000fe2000bf25070 */
[----:B------:R-:W-:-:S04]  /*0800*/  PLOP3.LUT P1, PT, PT, PT, UP0, 0x80, 0x8 ;  /* 0x000000000008781c */ /* 0x000fc80003f2f008 */
[----:B------:R-:W1:Y:S01]  /*0810*/  @UP0 LDCU.128 UR8, c[0x0][0x380] ;  /* 0x00007000ff0807ac */ /* 0x000e620008000c00 */
[----:B------:R-:W-:Y:S01]  /*0820*/  PLOP3.LUT P0, PT, PT, PT, UP1, 0x80, 0x8 ;  /* 0x000000000008781c */ /* 0x000fe20003f0f018 */
[----:B------:R-:W2:Y:S04]  /*0830*/  @UP0 LDCU.64 UR6, c[0x0][0x380] ;  /* 0x00007000ff0607ac */ /* 0x000ea80008000a00 */
[----:B------:R-:W3:Y:S03]  /*0840*/  @!UP1 LDCU.128 UR12, c[0x0][0x380] ;  /* 0x00007000ff0c97ac */ /* 0x000ee60008000c00 */
[C---:B------:R-:W-:Y:S02]  /*0850*/  @P1 IADD3 R3, PT, PT, R13.reuse, UR4, RZ ;  /* 0x000000040d031c10 */ /* 0x040fe4000fffe0ff */
[----:B------:R-:W-:Y:S01]  /*0860*/  @P1 IADD3 R6, P2, PT, R13, UR4, RZ ;  /* 0x000000040d061c10 */ /* 0x000fe2000ff5e0ff */
[----:B------:R-:W-:Y:S01]  /*0870*/  @UP0 UIADD3 UR4, UPT, UPT, UR4, 0x2, URZ ;  /* 0x0000000204040890 */ /* 0x000fe2000fffe0ff */
[----:B-1----:R-:W-:Y:S01]  /*0880*/  MOV R11, UR9 ;  /* 0x00000009000b7c02 */ /* 0x002fe20008000f00 */
[----:B------:R-:W-:Y:S01]  /*0890*/  IMAD.U32 R10, RZ, RZ, UR8 ;  /* 0x00000008ff0a7e24 */ /* 0x000fe2000f8e00ff */
[----:B------:R-:W-:-:S02]  /*08a0*/  MOV R4, UR10 ;  /* 0x0000000a00047c02 */ /* 0x000fc40008000f00 */
[----:B------:R-:W-:Y:S01]  /*08b0*/  MOV R5, UR11 ;  /* 0x0000000b00057c02 */ /* 0x000fe20008000f00 */
[----:B------:R-:W-:-:S04]  /*08c0*/  @P1 IMAD.WIDE.U32 R10, R3, 0x4, R10 ;  /* 0x00000004030a1825 */ /* 0x000fc800078e000a */
[----:B------:R-:W-:Y:S01]  /*08d0*/  @P1 IMAD R3, R7, UR20, R0 ;  /* 0x0000001407031c24 */ /* 0x000fe2000f8e0200 */
[----:B------:R-:W-:Y:S01]  /*08e0*/  @P1 IADD3.X R7, PT, PT, RZ, RZ, RZ, P2, !PT ;  /* 0x000000ffff071210 */ /* 0x000fe200017fe4ff */
[----:B------:R-:W-:Y:S01]  /*08f0*/  IMAD.U32 R19, RZ, RZ, UR4 ;  /* 0x00000004ff137e24 */ /* 0x000fe2000f8e00ff */
[C---:B--2---:R-:W-:Y:S01]  /*0900*/  @P1 LEA R2, P2, R6.reuse, UR6, 0x2 ;  /* 0x0000000606021c11 */ /* 0x044fe2000f8410ff */
[----:B------:R-:W-:Y:S01]  /*0910*/  @P1 IMAD.WIDE R4, R3, 0x4, R4 ;  /* 0x0000000403041825 */ /* 0x000fe200078e0204 */
[----:B------:R-:W-:Y:S01]  /*0920*/  @!P0 IADD3 R17, PT, PT, R13, UR4, RZ ;  /* 0x000000040d118c10 */ /* 0x000fe2000fffe0ff */
[----:B0-----:R-:W2:Y:S01]  /*0930*/  @P1 LDG.E R11, desc[UR18][R10.64] ;  /* 0x000000120a0b1981 */ /* 0x001ea2000c1e1900 */
[----:B------:R-:W-:Y:S01]  /*0940*/  @P1 LEA.HI.X R3, R6, UR7, R7, 0x2, P2 ;  /* 0x0000000706031c11 */ /* 0x000fe200090f1407 */
[----:B------:R-:W-:Y:S01]  /*0950*/  @!P0 IMAD R19, R19, UR20, R0 ;  /* 0x0000001413138c24 */ /* 0x000fe2000f8e0200 */
[----:B---3--:R-:W-:Y:S01]  /*0960*/  MOV R6, UR12 ;  /* 0x0000000c00067c02 */ /* 0x008fe20008000f00 */
[----:B------:R-:W-:Y:S01]  /*0970*/  @P1 IMAD.WIDE R14, R15, 0x4, R4 ;  /* 0x000000040f0e1825 */ /* 0x000fe200078e0204 */
[----:B------:R-:W-:Y:S01]  /*0980*/  MOV R7, UR13 ;  /* 0x0000000d00077c02 */ /* 0x000fe20008000f00 */
[----:B------:R-:W2:Y:S01]  /*0990*/  @P1 LDG.E R4, desc[UR18][R4.64] ;  /* 0x0000001204041981 */ /* 0x000ea2000c1e1900 */
[----:B------:R-:W-:-:S02]  /*09a0*/  MOV R8, UR14 ;  /* 0x0000000e00087c02 */ /* 0x000fc40008000f00 */
[----:B------:R-:W-:Y:S01]  /*09b0*/  MOV R9, UR15 ;  /* 0x0000000f00097c02 */ /* 0x000fe20008000f00 */
[----:B------:R-:W-:Y:S01]  /*09c0*/  @!P0 IMAD.WIDE.U32 R6, R17, 0x4, R6 ;  /* 0x0000000411068825 */ /* 0x000fe200078e0006 */
[----:B------:R-:W3:Y:S03]  /*09d0*/  @P1 LDG.E R14, desc[UR18][R14.64] ;  /* 0x000000120e0e1981 */ /* 0x000ee6000c1e1900 */
[----:B------:R-:W-:Y:S01]  /*09e0*/  @!P0 IMAD.WIDE R8, R19, 0x4, R8 ;  /* 0x0000000413088825 */ /* 0x000fe200078e0208 */
[----:B------:R-:W3:Y:S04]  /*09f0*/  @P1 LDG.E R2, desc[UR18][R2.64+0x4] ;  /* 0x0000041202021981 */ /* 0x000ee8000c1e1900 */
[----:B------:R-:W4:Y:S04]  /*0a00*/  @!P0 LDG.E R7, desc[UR18][R6.64] ;  /* 0x0000001206078981 */ /* 0x000f28000c1e1900 */
[----:B------:R-:W4:Y:S01]  /*0a10*/  @!P0 LDG.E R8, desc[UR18][R8.64] ;  /* 0x0000001208088981 */ /* 0x000f22000c1e1900 */
[----:B--2---:R-:W-:-:S04]  /*0a20*/  @P1 FFMA R11, R11, R4, R12 ;  /* 0x000000040b0b1223 */ /* 0x004fc8000000000c */
[----:B---3--:R-:W-:-:S04]  /*0a30*/  @P1 FFMA R12, R2, R14, R11 ;  /* 0x0000000e020c1223 */ /* 0x008fc8000000000b */
[----:B----4-:R-:W-:-:S07]  /*0a40*/  @!P0 FFMA R12, R7, R8, R12 ;  /* 0x00000008070c8223 */ /* 0x010fce000000000c */
.L_x_4:
[----:B------:R-:W1:Y:S01]  /*0a50*/  LDC.64 R2, c[0x0][0x390] ;  /* 0x0000e400ff027b82 */ /* 0x000e620000000a00 */
[----:B------:R-:W-:-:S05]  /*0a60*/  IADD3 R13, PT, PT, R0, R13, RZ ;  /* 0x0000000d000d7210 */ /* 0x000fca0007ffe0ff */
[----:B-1----:R-:W-:-:S05]  /*0a70*/  IMAD.WIDE R2, R13, 0x4, R2 ;  /* 0x000000040d027825 */ /* 0x002fca00078e0202 */
[----:B0-----:R-:W-:Y:S01]  /*0a80*/  STG.E desc[UR18][R2.64], R12 ;  /* 0x0000000c02007986 */ /* 0x001fe2000c101912 */
[----:B------:R-:W-:Y:S05]  /*0a90*/  EXIT ;  /* 0x000000000000794d */ /* 0x000fea0003800000 */
.L_x_6:
        /* <DEDUP_REMOVED lines=14> */
.L_x_9:


//--------------------- .nv.shared.reserved.0     --------------------------
	.section	.nv.shared.reserved.0,"aw",@nobits
	.weak		__nv_reservedSMEM_offset_0_alias
	.size		__nv_reservedSMEM_offset_0_alias, 0, 64
	.other		__nv_reservedSMEM_offset_0_alias,@"STO_CUDA_RESERVED_SHARED STV_DEFAULT"
__nv_reservedSMEM_offset_0_alias:
	.zero		0
	.zero		64


//--------------------- .nv.constant0._Z15Mat2D_float_AddPffS_i --------------------------
	.section	.nv.constant0._Z15Mat2D_float_AddPffS_i,"a",@progbits
	.sectionflags	@""
	.align	4
.nv.constant0._Z15Mat2D_float_AddPffS_i:
	.zero		924


//--------------------- .nv.constant0._Z8Mat2DAddPfS_S_i --------------------------
	.section	.nv.constant0._Z8Mat2DAddPfS_S_i,"a",@progbits
	.sectionflags	@""
	.align	4
.nv.constant0._Z8Mat2DAddPfS_S_i:
	.zero		924


//--------------------- .nv.constant0._Z9Mat2DMultPfS_S_i --------------------------
	.section	.nv.constant0._Z9Mat2DMultPfS_S_i,"a",@progbits
	.sectionflags	@""
	.align	4
.nv.constant0._Z9Mat2DMultPfS_S_i:
	.zero		924


//--------------------- SYMBOLS --------------------------

	.type		.nv.reservedSmem.offset0,@object
	.size		.nv.reservedSmem.offset0,0x4
